       .version 3.1 
       .target sm_20

        .global .u64 mem0;
        .global .s64 mem1;
        .global .u32 memu;

        .entry main 
        {
           .reg .u64 a, b, c;
           .reg .s64 x, y, z;
           .reg .b64 b0, b1, b2;
           .reg .u32 p, q, r;
           

           ld.global.u64 a, [mem0];
           bfind.u64  p, a;
           bfind.u64.shiftamt q, a;
           add.u32   q, q, p;

           ld.global.s64 x, [mem1];
           bfind.s64 p, x;
           add.u32 q, q, p;
           bfind.s64.shiftamt p, x;
           add.u32 q, q, p;
           st.global.u32 [memu], q;
          
           bar.sync 0;

           ld.global.u64  a, [mem0];
           bfe.u64        b, a, 0, 16;
           st.global.u64  [mem0], b;

           ld.global.s64  x, [mem1];
           bfe.s64        x, x, 3, 15;
           st.global.u64  [mem1], x; 

           bar.sync 0;

           ld.global.u64 a, [mem0];
           ld.global.u64 a, [mem0 + 8];
           bfi.b64       a, a, b, 3, 10;
           st.global.u64 [mem0], a;

           bar.sync 0;
           ld.global.u64 a, [mem0];
           brev.b64      a, a;
           st.global.u64 [mem0], a;
           exit;
        }



// ===== COMPILED SASS (sm_100) =====

	.target	sm_100

	.elftype	@"ET_EXEC"


//--------------------- .note.nv.tkinfo           --------------------------
	.section	.note.nv.tkinfo,"",@"SHT_NOTE"
	.sectionflags	@"SHF_NOTE_NV_TKINFO"
	.tkinfo
        /*0018*/ 	.word	0x00000002
        /*0030*/ 	.string	""
        /*0030*/ 	.string	"ptxas"
        /*0030*/ 	.string	"Cuda compilation tools, release 13.0, V13.0.88"
        /*0030*/ 	.string	"Build cuda_13.0.r13.0/compiler.36424714_0"
        /*0030*/ 	.string	"-arch sm_100 "



//--------------------- .note.nv.cuinfo           --------------------------
	.section	.note.nv.cuinfo,"",@"SHT_NOTE"
	.sectionflags	@"SHF_NOTE_NV_CUINFO"
        /*0018*/ 	.short	0x0002
        /*001a*/ 	.short	0x0014
        /*001c*/ 	.short	0x0082
	.zero		2


//--------------------- .nv.info                  --------------------------
	.section	.nv.info,"",@"SHT_CUDA_INFO"
	.align	4


	//----- nvinfo : EIATTR_REGCOUNT
	.align		4
        /*0000*/ 	.byte	0x04, 0x2f
        /*0002*/ 	.short	(.L_4 - .L_3)
	.align		4
.L_3:
        /*0004*/ 	.word	index@(main)
        /*0008*/ 	.word	0x00000010


	//----- nvinfo : EIATTR_FRAME_SIZE
	.align		4
.L_4:
        /*000c*/ 	.byte	0x04, 0x11
        /*000e*/ 	.short	(.L_6 - .L_5)
	.align		4
.L_5:
        /*0010*/ 	.word	index@(main)
        /*0014*/ 	.word	0x00000000


	//----- nvinfo : EIATTR_MIN_STACK_SIZE
	.align		4
.L_6:
        /*0018*/ 	.byte	0x04, 0x12
        /*001a*/ 	.short	(.L_8 - .L_7)
	.align		4
.L_7:
        /*001c*/ 	.word	index@(main)
        /*0020*/ 	.word	0x00000000
.L_8:


//--------------------- .nv.compat                --------------------------
	.section	.nv.compat,"",@"SHT_CUDA_COMPAT_INFO"
	.align	4
        /*0000*/ 	.byte	0x02, 0x09, 0x00, 0x00, 0x02, 0x02, 0x01, 0x00, 0x02, 0x05, 0x05, 0x00, 0x03, 0x07, 0x01, 0x01
        /*0010*/ 	.byte	0x02, 0x03, 0x00, 0x00, 0x02, 0x06, 0x01, 0x00, 0x04, 0x0b, 0x08, 0x00, 0x09, 0x00, 0x00, 0x00
        /*0020*/ 	.byte	0x00, 0x00, 0x00, 0x00


//--------------------- .nv.info.main             --------------------------
	.section	.nv.info.main,"",@"SHT_CUDA_INFO"
	.sectionflags	@""
	.align	4


	//----- nvinfo : EIATTR_CUDA_API_VERSION
	.align		4
        /*0000*/ 	.byte	0x04, 0x37
        /*0002*/ 	.short	(.L_10 - .L_9)
.L_9:
        /*0004*/ 	.word	0x00000082


	//----- nvinfo : EIATTR_SPARSE_MMA_MASK
	.align		4
.L_10:
        /*0008*/ 	.byte	0x03, 0x50
        /*000a*/ 	.short	0x0000


	//----- nvinfo : EIATTR_MAXREG_COUNT
	.align		4
        /*000c*/ 	.byte	0x03, 0x1b
        /*000e*/ 	.short	0x00ff


	//----- nvinfo : EIATTR_NUM_BARRIERS
	.align		4
        /*0010*/ 	.byte	0x02, 0x4c
        /*0012*/ 	.byte	0x01
	.zero		1


	//----- nvinfo : EIATTR_MERCURY_ISA_VERSION
	.align		4
        /*0014*/ 	.byte	0x03, 0x5f
        /*0016*/ 	.short	0x0101


	//----- nvinfo : EIATTR_VRC_CTA_INIT_COUNT
	.align		4
        /*0018*/ 	.byte	0x02, 0x4a
	.zero		1
	.zero		1


	//----- nvinfo : EIATTR_EXIT_INSTR_OFFSETS
	.align		4
        /*001c*/ 	.byte	0x04, 0x1c
        /*001e*/ 	.short	(.L_12 - .L_11)


	//   ....[0]....
.L_11:
        /*0020*/ 	.word	0x00000440


	//----- nvinfo : EIATTR_SW_WAR
	.align		4
.L_12:
        /*0024*/ 	.byte	0x04, 0x36
        /*0026*/ 	.short	(.L_14 - .L_13)
.L_13:
        /*0028*/ 	.word	0x00000008
.L_14:


//--------------------- .nv.callgraph             --------------------------
	.section	.nv.callgraph,"",@"SHT_CUDA_CALLGRAPH"
	.align	4
	.sectionentsize	8
	.align		4
        /*0000*/ 	.word	0x00000000
	.align		4
        /*0004*/ 	.word	0xffffffff
	.align		4
        /*0008*/ 	.word	0x00000000
	.align		4
        /*000c*/ 	.word	0xfffffffe
	.align		4
        /*0010*/ 	.word	0x00000000
	.align		4
        /*0014*/ 	.word	0xfffffffd
	.align		4
        /*0018*/ 	.word	0x00000000
	.align		4
        /*001c*/ 	.word	0xfffffffc


//--------------------- .nv.constant4             --------------------------
	.section	.nv.constant4,"a",@progbits
	.align	8
	.align		8
.nv.constant4:
        /*0000*/ 	.dword	mem0
	.align		8
        /*0008*/ 	.dword	mem1
	.align		8
        /*0010*/ 	.dword	memu


//--------------------- .text.main                --------------------------
	.section	.text.main,"ax",@progbits
	.align	128
.text.main:
        .type           main,@function
        .size           main,(.L_x_6 - main)
        .other          main,@"STO_CUDA_ENTRY STV_DEFAULT"
main:
[----:B------:R-:W-:Y:S08]  /*0000*/  LDC R1, c[0x0][0x37c] ;  /* 0x0000df00ff017b82 */ /* 0x000ff00000000800 */
[----:B------:R-:W0:Y:S01]  /*0010*/  LDC.64 R2, c[0x4][RZ] ;  /* 0x01000000ff027b82 */ /* 0x000e220000000a00 */
[----:B------:R-:W0:Y:S07]  /*0020*/  LDCU.64 UR4, c[0x0][0x358] ;  /* 0x00006b00ff0477ac */ /* 0x000e2e0008000a00 */
[----:B------:R-:W1:Y:S01]  /*0030*/  LDC.64 R4, c[0x4][0x8] ;  /* 0x01000200ff047b82 */ /* 0x000e620000000a00 */
[----:B0-----:R-:W2:Y:S04]  /*0040*/  LDG.E.64 R8, desc[UR4][R2.64] ;  /* 0x0000000402087981 */ /* 0x001ea8000c1e1b00 */
[----:B-1----:R-:W3:Y:S01]  /*0050*/  LDG.E.64 R6, desc[UR4][R4.64] ;  /* 0x0000000404067981 */ /* 0x002ee2000c1e1b00 */
[----:B--2---:R-:W0:Y:S08]  /*0060*/  FLO.U32.SH R10, R9 ;  /* 0x00000009000a7300 */ /* 0x004e3000000e0400 */
[----:B------:R-:W1:Y:S01]  /*0070*/  FLO.U32 R0, R9 ;  /* 0x0000000900007300 */ /* 0x000e6200000e0000 */
[----:B0-----:R-:W-:-:S07]  /*0080*/  ISETP.NE.U32.AND P2, PT, R10, -0x1, PT ;  /* 0xffffffff0a00780c */ /* 0x001fce0003f45070 */
[----:B------:R-:W0:Y:S01]  /*0090*/  FLO.U32.SH R11, R8 ;  /* 0x00000008000b7300 */ /* 0x000e2200000e0400 */
[----:B-1----:R-:W-:-:S07]  /*00a0*/  ISETP.NE.U32.AND P1, PT, R0, -0x1, PT ;  /* 0xffffffff0000780c */ /* 0x002fce0003f25070 */
[----:B---3--:R-:W1:Y:S01]  /*00b0*/  FLO R12, R7 ;  /* 0x00000007000c7300 */ /* 0x008e6200000e0200 */
[C---:B0-----:R-:W-:Y:S01]  /*00c0*/  @!P2 ISETP.NE.U32.AND P0, PT, R11.reuse, -0x1, PT ;  /* 0xffffffff0b00a80c */ /* 0x041fe20003f05070 */
[----:B------:R-:W-:-:S04]  /*00d0*/  @!P2 VIADD R11, R11, 0x20 ;  /* 0x000000200b0ba836 */ /* 0x000fc80000000000 */
[----:B------:R-:W-:Y:S01]  /*00e0*/  @P1 VIADD R0, R0, 0x20 ;  /* 0x0000002000001836 */ /* 0x000fe20000000000 */
[----:B------:R-:W-:Y:S02]  /*00f0*/  @!P2 SEL R11, R11, 0xffffffff, P0 ;  /* 0xffffffff0b0ba807 */ /* 0x000fe40000000000 */
[----:B-1----:R-:W-:Y:S01]  /*0100*/  ISETP.NE.U32.AND P3, PT, R12, -0x1, PT ;  /* 0xffffffff0c00780c */ /* 0x002fe20003f65070 */
[----:B------:R-:W-:-:S12]  /*0110*/  @P1 BRA `(.L_x_0) ;  /* 0x0000000000041947 */ /* 0x000fd80003800000 */
[----:B------:R0:W1:Y:S02]  /*0120*/  FLO.U32 R0, R8 ;  /* 0x0000000800007300 */ /* 0x00006400000e0000 */
.L_x_0:
[----:B------:R-:W-:Y:S02]  /*0130*/  @P3 VIADD R12, R12, 0x20 ;  /* 0x000000200c0c3836 */ /* 0x000fe40000000000 */
[----:B------:R-:W-:Y:S01]  /*0140*/  @P2 IMAD.MOV.U32 R11, RZ, RZ, R10 ;  /* 0x000000ffff0b2224 */ /* 0x000fe200078e000a */
[----:B------:R-:W-:Y:S06]  /*0150*/  @P3 BRA `(.L_x_1) ;  /* 0x0000000000143947 */ /* 0x000fec0003800000 */
[----:B------:R-:W-:-:S13]  /*0160*/  ISETP.GE.AND P0, PT, R7, RZ, PT ;  /* 0x000000ff0700720c */ /* 0x000fda0003f06270 */
[----:B------:R-:W-:Y:S05]  /*0170*/  @!P0 BRA `(.L_x_2) ;  /* 0x0000000000088947 */ /* 0x000fea0003800000 */
[----:B------:R2:W3:Y:S01]  /*0180*/  FLO.U32 R12, R6 ;  /* 0x00000006000c7300 */ /* 0x0004e200000e0000 */
[----:B------:R-:W-:Y:S05]  /*0190*/  BRA `(.L_x_1) ;  /* 0x0000000000047947 */ /* 0x000fea0003800000 */
.L_x_2:
[----:B------:R4:W2:Y:S02]  /*01a0*/  FLO.U32 R12, ~R6 ;  /* 0x80000006000c7300 */ /* 0x0008a400000e0000 */
.L_x_1:
[----:B------:R-:W-:Y:S01]  /*01b0*/  ISETP.GE.AND P0, PT, R7, RZ, PT ;  /* 0x000000ff0700720c */ /* 0x000fe20003f06270 */
[----:B0-----:R0:W0:Y:S01]  /*01c0*/  FLO.SH R8, R7 ;  /* 0x0000000700087300 */ /* 0x00102200000e0600 */
[----:B-123--:R-:W-:-:S11]  /*01d0*/  IADD3 R11, PT, PT, R12, R11, R0 ;  /* 0x0000000b0c0b7210 */ /* 0x00efd60007ffe000 */
[----:B------:R-:W-:Y:S05]  /*01e0*/  @!P0 BRA `(.L_x_3) ;  /* 0x0000000000088947 */ /* 0x000fea0003800000 */
[----:B------:R3:W1:Y:S01]  /*01f0*/  FLO.U32.SH R0, R6 ;  /* 0x0000000600007300 */ /* 0x00066200000e0400 */
[----:B------:R-:W-:Y:S05]  /*0200*/  BRA `(.L_x_4) ;  /* 0x0000000000047947 */ /* 0x000fea0003800000 */
.L_x_3:
[----:B------:R1:W2:Y:S02]  /*0210*/  FLO.U32.SH R0, ~R6 ;  /* 0x8000000600007300 */ /* 0x0002a400000e0400 */
.L_x_4:
[----:B0-----:R-:W-:Y:S01]  /*0220*/  ISETP.NE.U32.AND P1, PT, R8, -0x1, PT ;  /* 0xffffffff0800780c */ /* 0x001fe20003f25070 */
[----:B-1-34-:R-:W0:-:S12]  /*0230*/  LDC.64 R6, c[0x4][0x10] ;  /* 0x01000400ff067b82 */ /* 0x01ae180000000a00 */
[C---:B--2---:R-:W-:Y:S01]  /*0240*/  @!P1 ISETP.NE.U32.AND P0, PT, R0.reuse, -0x1, PT ;  /* 0xffffffff0000980c */ /* 0x044fe20003f05070 */
[----:B------:R-:W-:-:S05]  /*0250*/  @!P1 VIADD R0, R0, 0x20 ;  /* 0x0000002000009836 */ /* 0x000fca0000000000 */
[----:B------:R-:W-:Y:S01]  /*0260*/  @!P1 SEL R0, R0, 0xffffffff, P0 ;  /* 0xffffffff00009807 */ /* 0x000fe20000000000 */
[----:B------:R-:W-:-:S04]  /*0270*/  @P1 IMAD.MOV.U32 R0, RZ, RZ, R8 ;  /* 0x000000ffff001224 */ /* 0x000fc800078e0008 */
[----:B------:R-:W-:-:S05]  /*0280*/  IMAD.IADD R13, R11, 0x1, R0 ;  /* 0x000000010b0d7824 */ /* 0x000fca00078e0200 */
[----:B0-----:R0:W-:Y:S01]  /*0290*/  STG.E desc[UR4][R6.64], R13 ;  /* 0x0000000d06007986 */ /* 0x0011e2000c101904 */
[----:B------:R-:W-:Y:S06]  /*02a0*/  BAR.SYNC.DEFER_BLOCKING 0x0 ;  /* 0x0000000000007b1d */ /* 0x000fec0000010000 */
[----:B------:R-:W2:Y:S01]  /*02b0*/  LDG.E R10, desc[UR4][R2.64] ;  /* 0x00000004020a7981 */ /* 0x000ea2000c1e1900 */
[----:B------:R-:W-:Y:S01]  /*02c0*/  IMAD.MOV.U32 R11, RZ, RZ, RZ ;  /* 0x000000ffff0b7224 */ /* 0x000fe200078e00ff */
[----:B--2---:R-:W-:-:S05]  /*02d0*/  LOP3.LUT R10, R10, 0xffff, RZ, 0xc0, !PT ;  /* 0x0000ffff0a0a7812 */ /* 0x004fca00078ec0ff */
[----:B------:R1:W-:Y:S04]  /*02e0*/  STG.E.64 desc[UR4][R2.64], R10 ;  /* 0x0000000a02007986 */ /* 0x0003e8000c101b04 */
[----:B------:R-:W2:Y:S02]  /*02f0*/  LDG.E.64 R8, desc[UR4][R4.64] ;  /* 0x0000000404087981 */ /* 0x000ea4000c1e1b00 */
[----:B--2---:R-:W-:-:S04]  /*0300*/  SHF.R.S64 R8, R8, 0x3, R9 ;  /* 0x0000000308087819 */ /* 0x004fc80000001009 */
[----:B------:R-:W-:-:S04]  /*0310*/  LOP3.LUT R12, R8, 0x7fff, RZ, 0xc0, !PT ;  /* 0x00007fff080c7812 */ /* 0x000fc800078ec0ff */
[----:B------:R-:W-:-:S04]  /*0320*/  SHF.R.U64 R0, R12, 0xe, RZ ;  /* 0x0000000e0c007819 */ /* 0x000fc800000012ff */
[----:B------:R-:W-:-:S04]  /*0330*/  ISETP.NE.U32.AND P0, PT, R0, RZ, PT ;  /* 0x000000ff0000720c */ /* 0x000fc80003f05070 */
[----:B------:R-:W-:-:S04]  /*0340*/  ISETP.NE.U32.AND.EX P0, PT, RZ, RZ, PT, P0 ;  /* 0x000000ffff00720c */ /* 0x000fc80003f05100 */
[----:B0-----:R-:W-:-:S09]  /*0350*/  SEL R13, RZ, 0xffffffff, !P0 ;  /* 0xffffffffff0d7807 */ /* 0x001fd20004000000 */
[----:B------:R-:W-:-:S05]  /*0360*/  @P0 LOP3.LUT R12, R12, 0xffff8000, RZ, 0xfc, !PT ;  /* 0xffff80000c0c0812 */ /* 0x000fca00078efcff */
[----:B------:R-:W-:Y:S01]  /*0370*/  STG.E.64 desc[UR4][R4.64], R12 ;  /* 0x0000000c04007986 */ /* 0x000fe2000c101b04 */
[----:B------:R-:W-:Y:S06]  /*0380*/  BAR.SYNC.DEFER_BLOCKING 0x0 ;  /* 0x0000000000007b1d */ /* 0x000fec0000010000 */
[----:B------:R-:W2:Y:S02]  /*0390*/  LDG.E R0, desc[UR4][R2.64+0x8] ;  /* 0x0000080402007981 */ /* 0x000ea4000c1e1900 */
[----:B--2---:R-:W-:-:S04]  /*03a0*/  LOP3.LUT R0, R0, 0x3ff, RZ, 0xc0, !PT ;  /* 0x000003ff00007812 */ /* 0x004fc800078ec0ff */
[C---:B-1----:R-:W-:Y:S01]  /*03b0*/  SHF.L.U64.HI R11, R0.reuse, 0x3, RZ ;  /* 0x00000003000b7819 */ /* 0x042fe200000102ff */
[----:B------:R-:W-:-:S05]  /*03c0*/  IMAD.SHL.U32 R7, R0, 0x8, RZ ;  /* 0x0000000800077824 */ /* 0x000fca00078e00ff */
[----:B------:R-:W-:-:S05]  /*03d0*/  LOP3.LUT R10, R7, 0xffffe007, R10, 0xf8, !PT ;  /* 0xffffe007070a7812 */ /* 0x000fca00078ef80a */
[----:B------:R-:W-:Y:S01]  /*03e0*/  STG.E.64 desc[UR4][R2.64], R10 ;  /* 0x0000000a02007986 */ /* 0x000fe2000c101b04 */
[----:B------:R-:W-:Y:S06]  /*03f0*/  BAR.SYNC.DEFER_BLOCKING 0x0 ;  /* 0x0000000000007b1d */ /* 0x000fec0000010000 */
[----:B------:R-:W2:Y:S02]  /*0400*/  LDG.E.64 R6, desc[UR4][R2.64] ;  /* 0x0000000402067981 */ /* 0x000ea4000c1e1b00 */
[----:B--2---:R-:W-:Y:S08]  /*0410*/  BREV R9, R6 ;  /* 0x0000000600097301 */ /* 0x004ff00000000000 */
[----:B------:R-:W0:Y:S02]  /*0420*/  BREV R8, R7 ;  /* 0x0000000700087301 */ /* 0x000e240000000000 */
[----:B0-----:R-:W-:Y:S01]  /*0430*/  STG.E.64 desc[UR4][R2.64], R8 ;  /* 0x0000000802007986 */ /* 0x001fe2000c101b04 */
[----:B------:R-:W-:Y:S05]  /*0440*/  EXIT ;  /* 0x000000000000794d */ /* 0x000fea0003800000 */
.L_x_5:
[----:B------:R-:W-:-:S00]  /*0450*/  BRA `(.L_x_5) ;  /* 0xfffffffc00fc7947 */ /* 0x000fc0000383ffff */
[----:B------:R-:W-:-:S00]  /*0460*/  NOP ;  /* 0x0000000000007918 */ /* 0x000fc00000000000 */
        /* <DEDUP_REMOVED lines=9> */
.L_x_6:


//--------------------- .nv.shared.reserved.0     --------------------------
	.section	.nv.shared.reserved.0,"aw",@nobits
	.weak		__nv_reservedSMEM_offset_0_alias
	.size		__nv_reservedSMEM_offset_0_alias, 0, 64
	.other		__nv_reservedSMEM_offset_0_alias,@"STO_CUDA_RESERVED_SHARED STV_DEFAULT"
__nv_reservedSMEM_offset_0_alias:
	.zero		0
	.zero		64


//--------------------- .nv.global                --------------------------
	.section	.nv.global,"aw",@nobits
	.align	8
.nv.global:
	.type		mem0,@object
	.size		mem0,(mem1 - mem0)
mem0:
	.zero		8
	.type		mem1,@object
	.size		mem1,(memu - mem1)
mem1:
	.zero		8
	.type		memu,@object
	.size		memu,(.L_2 - memu)
memu:
	.zero		4
.L_2:


//--------------------- .nv.constant0.main        --------------------------
	.section	.nv.constant0.main,"a",@progbits
	.sectionflags	@""
	.align	4
.nv.constant0.main:
	.zero		896


//--------------------- SYMBOLS --------------------------

	.type		.nv.reservedSmem.offset0,@object
	.size		.nv.reservedSmem.offset0,0x4
